//
// Generated by NVIDIA NVVM Compiler
//
// Compiler Build ID: CL-36424714
// Cuda compilation tools, release 13.0, V13.0.88
// Based on NVVM 20.0.0
//

.version 9.0
.target sm_100
.address_size 64

	// .globl	_Z28Matrix_Vector_MultiplicationPiS_S_m

.visible .entry _Z28Matrix_Vector_MultiplicationPiS_S_m(
	.param .u64 .ptr .align 1 _Z28Matrix_Vector_MultiplicationPiS_S_m_param_0,
	.param .u64 .ptr .align 1 _Z28Matrix_Vector_MultiplicationPiS_S_m_param_1,
	.param .u64 .ptr .align 1 _Z28Matrix_Vector_MultiplicationPiS_S_m_param_2,
	.param .u64 _Z28Matrix_Vector_MultiplicationPiS_S_m_param_3
)
{
	.reg .pred 	%p<10>;
	.reg .b32 	%r<60>;
	.reg .b64 	%rd<66>;

	ld.param.u64 	%rd23, [_Z28Matrix_Vector_MultiplicationPiS_S_m_param_0];
	ld.param.u64 	%rd25, [_Z28Matrix_Vector_MultiplicationPiS_S_m_param_1];
	ld.param.u64 	%rd26, [_Z28Matrix_Vector_MultiplicationPiS_S_m_param_2];
	ld.param.u64 	%rd24, [_Z28Matrix_Vector_MultiplicationPiS_S_m_param_3];
	cvta.to.global.u64 	%rd1, %rd26;
	cvta.to.global.u64 	%rd2, %rd25;
	mov.u32 	%r8, %ctaid.x;
	mov.u32 	%r9, %ntid.x;
	mov.u32 	%r10, %tid.x;
	mad.lo.s32 	%r11, %r8, %r9, %r10;
	cvt.u64.u32 	%rd3, %r11;
	setp.le.u64 	%p1, %rd24, %rd3;
	@%p1 bra 	$L__BB0_12;
	cvta.to.global.u64 	%rd28, %rd23;
	shl.b64 	%rd29, %rd3, 2;
	add.s64 	%rd4, %rd28, %rd29;
	mov.b32 	%r57, 0;
	st.global.u32 	[%rd4], %r57;
	and.b64  	%rd5, %rd24, 7;
	setp.lt.u64 	%p2, %rd24, 8;
	mov.b64 	%rd64, 0;
	@%p2 bra 	$L__BB0_4;
	and.b64  	%rd64, %rd24, -8;
	add.s64 	%rd61, %rd2, %rd29;
	shl.b64 	%rd8, %rd24, 5;
	add.s64 	%rd60, %rd1, 16;
	shl.b64 	%rd10, %rd24, 2;
	mov.b32 	%r57, 0;
	mov.u64 	%rd62, %rd64;
$L__BB0_3:
	.pragma "nounroll";
	ld.global.u32 	%r14, [%rd61];
	ld.global.u32 	%r15, [%rd60+-16];
	mad.lo.s32 	%r16, %r15, %r14, %r57;
	st.global.u32 	[%rd4], %r16;
	add.s64 	%rd31, %rd61, %rd10;
	ld.global.u32 	%r17, [%rd31];
	ld.global.u32 	%r18, [%rd60+-12];
	mad.lo.s32 	%r19, %r18, %r17, %r16;
	st.global.u32 	[%rd4], %r19;
	add.s64 	%rd32, %rd31, %rd10;
	ld.global.u32 	%r20, [%rd32];
	ld.global.u32 	%r21, [%rd60+-8];
	mad.lo.s32 	%r22, %r21, %r20, %r19;
	st.global.u32 	[%rd4], %r22;
	add.s64 	%rd33, %rd32, %rd10;
	ld.global.u32 	%r23, [%rd33];
	ld.global.u32 	%r24, [%rd60+-4];
	mad.lo.s32 	%r25, %r24, %r23, %r22;
	st.global.u32 	[%rd4], %r25;
	add.s64 	%rd34, %rd33, %rd10;
	ld.global.u32 	%r26, [%rd34];
	ld.global.u32 	%r27, [%rd60];
	mad.lo.s32 	%r28, %r27, %r26, %r25;
	st.global.u32 	[%rd4], %r28;
	add.s64 	%rd35, %rd34, %rd10;
	ld.global.u32 	%r29, [%rd35];
	ld.global.u32 	%r30, [%rd60+4];
	mad.lo.s32 	%r31, %r30, %r29, %r28;
	st.global.u32 	[%rd4], %r31;
	add.s64 	%rd36, %rd35, %rd10;
	ld.global.u32 	%r32, [%rd36];
	ld.global.u32 	%r33, [%rd60+8];
	mad.lo.s32 	%r34, %r33, %r32, %r31;
	st.global.u32 	[%rd4], %r34;
	add.s64 	%rd37, %rd36, %rd10;
	ld.global.u32 	%r35, [%rd37];
	ld.global.u32 	%r36, [%rd60+12];
	mad.lo.s32 	%r57, %r36, %r35, %r34;
	st.global.u32 	[%rd4], %r57;
	add.s64 	%rd62, %rd62, -8;
	add.s64 	%rd61, %rd61, %rd8;
	add.s64 	%rd60, %rd60, 32;
	setp.ne.s64 	%p3, %rd62, 0;
	@%p3 bra 	$L__BB0_3;
$L__BB0_4:
	setp.eq.s64 	%p4, %rd5, 0;
	@%p4 bra 	$L__BB0_12;
	and.b64  	%rd18, %rd24, 3;
	setp.lt.u64 	%p5, %rd5, 4;
	@%p5 bra 	$L__BB0_7;
	mad.lo.s64 	%rd38, %rd64, %rd24, %rd3;
	shl.b64 	%rd39, %rd38, 2;
	add.s64 	%rd40, %rd2, %rd39;
	ld.global.u32 	%r37, [%rd40];
	shl.b64 	%rd41, %rd64, 2;
	add.s64 	%rd42, %rd1, %rd41;
	ld.global.u32 	%r38, [%rd42];
	mad.lo.s32 	%r39, %r38, %r37, %r57;
	st.global.u32 	[%rd4], %r39;
	shl.b64 	%rd43, %rd24, 2;
	add.s64 	%rd44, %rd40, %rd43;
	ld.global.u32 	%r40, [%rd44];
	ld.global.u32 	%r41, [%rd42+4];
	mad.lo.s32 	%r42, %r41, %r40, %r39;
	st.global.u32 	[%rd4], %r42;
	add.s64 	%rd45, %rd44, %rd43;
	ld.global.u32 	%r43, [%rd45];
	ld.global.u32 	%r44, [%rd42+8];
	mad.lo.s32 	%r45, %r44, %r43, %r42;
	st.global.u32 	[%rd4], %r45;
	add.s64 	%rd46, %rd45, %rd43;
	ld.global.u32 	%r46, [%rd46];
	ld.global.u32 	%r47, [%rd42+12];
	mad.lo.s32 	%r57, %r47, %r46, %r45;
	st.global.u32 	[%rd4], %r57;
	add.s64 	%rd64, %rd64, 4;
$L__BB0_7:
	setp.eq.s64 	%p6, %rd18, 0;
	@%p6 bra 	$L__BB0_12;
	setp.eq.s64 	%p7, %rd18, 1;
	@%p7 bra 	$L__BB0_10;
	mad.lo.s64 	%rd47, %rd64, %rd24, %rd3;
	shl.b64 	%rd48, %rd47, 2;
	add.s64 	%rd49, %rd2, %rd48;
	ld.global.u32 	%r48, [%rd49];
	shl.b64 	%rd50, %rd64, 2;
	add.s64 	%rd51, %rd1, %rd50;
	ld.global.u32 	%r49, [%rd51];
	mad.lo.s32 	%r50, %r49, %r48, %r57;
	st.global.u32 	[%rd4], %r50;
	shl.b64 	%rd52, %rd24, 2;
	add.s64 	%rd53, %rd49, %rd52;
	ld.global.u32 	%r51, [%rd53];
	ld.global.u32 	%r52, [%rd51+4];
	mad.lo.s32 	%r57, %r52, %r51, %r50;
	st.global.u32 	[%rd4], %r57;
	add.s64 	%rd64, %rd64, 2;
$L__BB0_10:
	and.b64  	%rd54, %rd24, 1;
	setp.eq.b64 	%p8, %rd54, 1;
	not.pred 	%p9, %p8;
	@%p9 bra 	$L__BB0_12;
	mad.lo.s64 	%rd55, %rd64, %rd24, %rd3;
	shl.b64 	%rd56, %rd55, 2;
	add.s64 	%rd57, %rd2, %rd56;
	ld.global.u32 	%r53, [%rd57];
	shl.b64 	%rd58, %rd64, 2;
	add.s64 	%rd59, %rd1, %rd58;
	ld.global.u32 	%r54, [%rd59];
	mad.lo.s32 	%r55, %r54, %r53, %r57;
	st.global.u32 	[%rd4], %r55;
$L__BB0_12:
	ret;

}


// ===== COMPILED SASS (sm_100) =====

	.target	sm_100

	.elftype	@"ET_EXEC"


//--------------------- .note.nv.tkinfo           --------------------------
	.section	.note.nv.tkinfo,"",@"SHT_NOTE"
	.sectionflags	@"SHF_NOTE_NV_TKINFO"
	.tkinfo
        /*0018*/ 	.word	0x00000002
        /*0030*/ 	.string	""
        /*0030*/ 	.string	"ptxas"
        /*0030*/ 	.string	"Cuda compilation tools, release 13.0, V13.0.88"
        /*0030*/ 	.string	"Build cuda_13.0.r13.0/compiler.36424714_0"
        /*0030*/ 	.string	"-arch sm_100 -m 64 "



//--------------------- .note.nv.cuinfo           --------------------------
	.section	.note.nv.cuinfo,"",@"SHT_NOTE"
	.sectionflags	@"SHF_NOTE_NV_CUINFO"
        /*0018*/ 	.short	0x0002
        /*001a*/ 	.short	0x0064
        /*001c*/ 	.short	0x0082
	.zero		2


//--------------------- .nv.info                  --------------------------
	.section	.nv.info,"",@"SHT_CUDA_INFO"
	.align	4


	//----- nvinfo : EIATTR_REGCOUNT
	.align		4
        /*0000*/ 	.byte	0x04, 0x2f
        /*0002*/ 	.short	(.L_1 - .L_0)
	.align		4
.L_0:
        /*0004*/ 	.word	index@(_Z28Matrix_Vector_MultiplicationPiS_S_m)
        /*0008*/ 	.word	0x00000020


	//----- nvinfo : EIATTR_FRAME_SIZE
	.align		4
.L_1:
        /*000c*/ 	.byte	0x04, 0x11
        /*000e*/ 	.short	(.L_3 - .L_2)
	.align		4
.L_2:
        /*0010*/ 	.word	index@(_Z28Matrix_Vector_MultiplicationPiS_S_m)
        /*0014*/ 	.word	0x00000000


	//----- nvinfo : EIATTR_MIN_STACK_SIZE
	.align		4
.L_3:
        /*0018*/ 	.byte	0x04, 0x12
        /*001a*/ 	.short	(.L_5 - .L_4)
	.align		4
.L_4:
        /*001c*/ 	.word	index@(_Z28Matrix_Vector_MultiplicationPiS_S_m)
        /*0020*/ 	.word	0x00000000
.L_5:


//--------------------- .nv.compat                --------------------------
	.section	.nv.compat,"",@"SHT_CUDA_COMPAT_INFO"
	.align	4
        /*0000*/ 	.byte	0x02, 0x09, 0x00, 0x00, 0x02, 0x02, 0x01, 0x00, 0x02, 0x05, 0x05, 0x00, 0x03, 0x07, 0x01, 0x01
        /*0010*/ 	.byte	0x02, 0x03, 0x00, 0x00, 0x02, 0x06, 0x01, 0x00, 0x04, 0x0b, 0x08, 0x00, 0x09, 0x00, 0x00, 0x00
        /*0020*/ 	.byte	0x00, 0x00, 0x00, 0x00


//--------------------- .nv.info._Z28Matrix_Vector_MultiplicationPiS_S_m --------------------------
	.section	.nv.info._Z28Matrix_Vector_MultiplicationPiS_S_m,"",@"SHT_CUDA_INFO"
	.sectionflags	@""
	.align	4


	//----- nvinfo : EIATTR_CUDA_API_VERSION
	.align		4
        /*0000*/ 	.byte	0x04, 0x37
        /*0002*/ 	.short	(.L_7 - .L_6)
.L_6:
        /*0004*/ 	.word	0x00000082


	//----- nvinfo : EIATTR_KPARAM_INFO
	.align		4
.L_7:
        /*0008*/ 	.byte	0x04, 0x17
        /*000a*/ 	.short	(.L_9 - .L_8)
.L_8:
        /*000c*/ 	.word	0x00000000
        /*0010*/ 	.short	0x0003
        /*0012*/ 	.short	0x0018
        /*0014*/ 	.byte	0x00, 0xf0, 0x21, 0x00


	//----- nvinfo : EIATTR_KPARAM_INFO
	.align		4
.L_9:
        /*0018*/ 	.byte	0x04, 0x17
        /*001a*/ 	.short	(.L_11 - .L_10)
.L_10:
        /*001c*/ 	.word	0x00000000
        /*0020*/ 	.short	0x0002
        /*0022*/ 	.short	0x0010
        /*0024*/ 	.byte	0x00, 0xf5, 0x21, 0x00


	//----- nvinfo : EIATTR_KPARAM_INFO
	.align		4
.L_11:
        /*0028*/ 	.byte	0x04, 0x17
        /*002a*/ 	.short	(.L_13 - .L_12)
.L_12:
        /*002c*/ 	.word	0x00000000
        /*0030*/ 	.short	0x0001
        /*0032*/ 	.short	0x0008
        /*0034*/ 	.byte	0x00, 0xf5, 0x21, 0x00


	//----- nvinfo : EIATTR_KPARAM_INFO
	.align		4
.L_13:
        /*0038*/ 	.byte	0x04, 0x17
        /*003a*/ 	.short	(.L_15 - .L_14)
.L_14:
        /*003c*/ 	.word	0x00000000
        /*0040*/ 	.short	0x0000
        /*0042*/ 	.short	0x0000
        /*0044*/ 	.byte	0x00, 0xf5, 0x21, 0x00


	//----- nvinfo : EIATTR_SPARSE_MMA_MASK
	.align		4
.L_15:
        /*0048*/ 	.byte	0x03, 0x50
        /*004a*/ 	.short	0x0000


	//----- nvinfo : EIATTR_MAXREG_COUNT
	.align		4
        /*004c*/ 	.byte	0x03, 0x1b
        /*004e*/ 	.short	0x00ff


	//----- nvinfo : EIATTR_MERCURY_ISA_VERSION
	.align		4
        /*0050*/ 	.byte	0x03, 0x5f
        /*0052*/ 	.short	0x0101


	//----- nvinfo : EIATTR_VRC_CTA_INIT_COUNT
	.align		4
        /*0054*/ 	.byte	0x02, 0x4a
	.zero		1
	.zero		1


	//----- nvinfo : EIATTR_EXIT_INSTR_OFFSETS
	.align		4
        /*0058*/ 	.byte	0x04, 0x1c
        /*005a*/ 	.short	(.L_17 - .L_16)


	//   ....[0]....
.L_16:
        /*005c*/ 	.word	0x00000080


	//   ....[1]....
        /*0060*/ 	.word	0x00000630


	//   ....[2]....
        /*0064*/ 	.word	0x000008f0


	//   ....[3]....
        /*0068*/ 	.word	0x00000ae0


	//   ....[4]....
        /*006c*/ 	.word	0x00000be0


	//----- nvinfo : EIATTR_CBANK_PARAM_SIZE
	.align		4
.L_17:
        /*0070*/ 	.byte	0x03, 0x19
        /*0072*/ 	.short	0x0020


	//----- nvinfo : EIATTR_PARAM_CBANK
	.align		4
        /*0074*/ 	.byte	0x04, 0x0a
        /*0076*/ 	.short	(.L_19 - .L_18)
	.align		4
.L_18:
        /*0078*/ 	.word	index@(.nv.constant0._Z28Matrix_Vector_MultiplicationPiS_S_m)
        /*007c*/ 	.short	0x0380
        /*007e*/ 	.short	0x0020


	//----- nvinfo : EIATTR_SW_WAR
	.align		4
.L_19:
        /*0080*/ 	.byte	0x04, 0x36
        /*0082*/ 	.short	(.L_21 - .L_20)
.L_20:
        /*0084*/ 	.word	0x00000008
.L_21:


//--------------------- .nv.callgraph             --------------------------
	.section	.nv.callgraph,"",@"SHT_CUDA_CALLGRAPH"
	.align	4
	.sectionentsize	8
	.align		4
        /*0000*/ 	.word	0x00000000
	.align		4
        /*0004*/ 	.word	0xffffffff
	.align		4
        /*0008*/ 	.word	0x00000000
	.align		4
        /*000c*/ 	.word	0xfffffffe
	.align		4
        /*0010*/ 	.word	0x00000000
	.align		4
        /*0014*/ 	.word	0xfffffffd
	.align		4
        /*0018*/ 	.word	0x00000000
	.align		4
        /*001c*/ 	.word	0xfffffffc


//--------------------- .text._Z28Matrix_Vector_MultiplicationPiS_S_m --------------------------
	.section	.text._Z28Matrix_Vector_MultiplicationPiS_S_m,"ax",@progbits
	.align	128
        .global         _Z28Matrix_Vector_MultiplicationPiS_S_m
        .type           _Z28Matrix_Vector_MultiplicationPiS_S_m,@function
        .size           _Z28Matrix_Vector_MultiplicationPiS_S_m,(.L_x_5 - _Z28Matrix_Vector_MultiplicationPiS_S_m)
        .other          _Z28Matrix_Vector_MultiplicationPiS_S_m,@"STO_CUDA_ENTRY STV_DEFAULT"
_Z28Matrix_Vector_MultiplicationPiS_S_m:
.text._Z28Matrix_Vector_MultiplicationPiS_S_m:
[----:B------:R-:W-:Y:S01]  /*0000*/  LDC R1, c[0x0][0x37c] ;  /* 0x0000df00ff017b82 */ /* 0x000fe20000000800 */
[----:B------:R-:W0:Y:S07]  /*0010*/  S2R R13, SR_TID.X ;  /* 0x00000000000d7919 */ /* 0x000e2e0000002100 */
[----:B------:R-:W0:Y:S08]  /*0020*/  S2UR UR4, SR_CTAID.X ;  /* 0x00000000000479c3 */ /* 0x000e300000002500 */
[----:B------:R-:W0:Y:S08]  /*0030*/  LDC R12, c[0x0][0x360] ;  /* 0x0000d800ff0c7b82 */ /* 0x000e300000000800 */
[----:B------:R-:W1:Y:S01]  /*0040*/  LDC.64 R10, c[0x0][0x398] ;  /* 0x0000e600ff0a7b82 */ /* 0x000e620000000a00 */
[----:B0-----:R-:W-:-:S05]  /*0050*/  IMAD R12, R12, UR4, R13 ;  /* 0x000000040c0c7c24 */ /* 0x001fca000f8e020d */
[----:B-1----:R-:W-:-:S04]  /*0060*/  ISETP.GE.U32.AND P0, PT, R12, R10, PT ;  /* 0x0000000a0c00720c */ /* 0x002fc80003f06070 */
[----:B------:R-:W-:-:S13]  /*0070*/  ISETP.GE.U32.AND.EX P0, PT, RZ, R11, PT, P0 ;  /* 0x0000000bff00720c */ /* 0x000fda0003f06100 */
[----:B------:R-:W-:Y:S05]  /*0080*/  @P0 EXIT ;  /* 0x000000000000094d */ /* 0x000fea0003800000 */
[----:B------:R-:W0:Y:S01]  /*0090*/  LDCU.64 UR4, c[0x0][0x380] ;  /* 0x00007000ff0477ac */ /* 0x000e220008000a00 */
[----:B------:R-:W-:Y:S01]  /*00a0*/  ISETP.GE.U32.AND P1, PT, R10, 0x8, PT ;  /* 0x000000080a00780c */ /* 0x000fe20003f26070 */
[----:B------:R-:W-:Y:S01]  /*00b0*/  IMAD.SHL.U32 R9, R12, 0x4, RZ ;  /* 0x000000040c097824 */ /* 0x000fe200078e00ff */
[----:B------:R-:W-:Y:S01]  /*00c0*/  SHF.R.U32.HI R5, RZ, 0x1e, R12 ;  /* 0x0000001eff057819 */ /* 0x000fe2000001160c */
[----:B------:R-:W1:Y:S01]  /*00d0*/  LDCU.64 UR6, c[0x0][0x358] ;  /* 0x00006b00ff0677ac */ /* 0x000e620008000a00 */
[----:B------:R-:W-:Y:S01]  /*00e0*/  ISETP.GE.U32.AND.EX P1, PT, R11, RZ, PT, P1 ;  /* 0x000000ff0b00720c */ /* 0x000fe20003f26110 */
[----:B------:R-:W-:Y:S01]  /*00f0*/  IMAD.MOV.U32 R25, RZ, RZ, RZ ;  /* 0x000000ffff197224 */ /* 0x000fe200078e00ff */
[----:B------:R-:W-:Y:S01]  /*0100*/  LOP3.LUT R0, R10, 0x7, RZ, 0xc0, !PT ;  /* 0x000000070a007812 */ /* 0x000fe200078ec0ff */
[----:B------:R-:W-:Y:S02]  /*0110*/  IMAD.MOV.U32 R3, RZ, RZ, RZ ;  /* 0x000000ffff037224 */ /* 0x000fe400078e00ff */
[----:B------:R-:W-:Y:S01]  /*0120*/  IMAD.MOV.U32 R4, RZ, RZ, RZ ;  /* 0x000000ffff047224 */ /* 0x000fe200078e00ff */
[----:B------:R-:W-:-:S04]  /*0130*/  ISETP.NE.U32.AND P0, PT, R0, RZ, PT ;  /* 0x000000ff0000720c */ /* 0x000fc80003f05070 */
[----:B------:R-:W-:Y:S02]  /*0140*/  ISETP.NE.AND.EX P0, PT, RZ, RZ, PT, P0 ;  /* 0x000000ffff00720c */ /* 0x000fe40003f05300 */
[----:B0-----:R-:W-:-:S04]  /*0150*/  IADD3 R14, P2, PT, R9, UR4, RZ ;  /* 0x00000004090e7c10 */ /* 0x001fc8000ff5e0ff */
[----:B------:R-:W-:-:S05]  /*0160*/  IADD3.X R15, PT, PT, R5, UR5, RZ, P2, !PT ;  /* 0x00000005050f7c10 */ /* 0x000fca00097fe4ff */
[----:B-1----:R0:W-:Y:S01]  /*0170*/  STG.E desc[UR6][R14.64], RZ ;  /* 0x000000ff0e007986 */ /* 0x0021e2000c101906 */
[----:B------:R-:W-:Y:S05]  /*0180*/  @!P1 BRA `(.L_x_0) ;  /* 0x0000000400289947 */ /* 0x000fea0003800000 */
[----:B------:R-:W1:Y:S01]  /*0190*/  LDCU.64 UR4, c[0x0][0x390] ;  /* 0x00007200ff0477ac */ /* 0x000e620008000a00 */
[----:B------:R-:W2:Y:S01]  /*01a0*/  LDC R4, c[0x0][0x39c] ;  /* 0x0000e700ff047b82 */ /* 0x000ea20000000800 */
[C---:B------:R-:W-:Y:S01]  /*01b0*/  IMAD.WIDE.U32 R18, R10.reuse, 0x4, RZ ;  /* 0x000000040a127825 */ /* 0x040fe200078e00ff */
[C---:B------:R-:W-:Y:S01]  /*01c0*/  LOP3.LUT R3, R10.reuse, 0xfffffff8, RZ, 0xc0, !PT ;  /* 0xfffffff80a037812 */ /* 0x040fe200078ec0ff */
[----:B------:R-:W3:Y:S01]  /*01d0*/  LDCU.64 UR8, c[0x0][0x388] ;  /* 0x00007100ff0877ac */ /* 0x000ee20008000a00 */
[----:B------:R-:W-:Y:S01]  /*01e0*/  SHF.L.U64.HI R6, R10, 0x5, R11 ;  /* 0x000000050a067819 */ /* 0x000fe2000001020b */
[----:B------:R-:W-:Y:S02]  /*01f0*/  IMAD.SHL.U32 R7, R11, 0x4, RZ ;  /* 0x000000040b077824 */ /* 0x000fe400078e00ff */
[----:B------:R-:W-:Y:S02]  /*0200*/  IMAD.MOV.U32 R25, RZ, RZ, RZ ;  /* 0x000000ffff197224 */ /* 0x000fe400078e00ff */
[----:B------:R-:W-:-:S02]  /*0210*/  IMAD.IADD R8, R19, 0x1, R7 ;  /* 0x0000000113087824 */ /* 0x000fc400078e0207 */
[----:B------:R-:W-:Y:S01]  /*0220*/  IMAD.MOV.U32 R2, RZ, RZ, R3 ;  /* 0x000000ffff027224 */ /* 0x000fe200078e0003 */
[----:B-1----:R-:W-:-:S04]  /*0230*/  UIADD3 UR4, UP0, UPT, UR4, 0x10, URZ ;  /* 0x0000001004047890 */ /* 0x002fc8000ff1e0ff */
[----:B------:R-:W-:Y:S01]  /*0240*/  UIADD3.X UR5, UPT, UPT, URZ, UR5, URZ, UP0, !UPT ;  /* 0x00000005ff057290 */ /* 0x000fe200087fe4ff */
[----:B---3--:R-:W-:Y:S01]  /*0250*/  IADD3 R9, P1, PT, R9, UR8, RZ ;  /* 0x0000000809097c10 */ /* 0x008fe2000ff3e0ff */
[----:B------:R-:W-:Y:S02]  /*0260*/  IMAD.U32 R16, RZ, RZ, UR4 ;  /* 0x00000004ff107e24 */ /* 0x000fe4000f8e00ff */
[----:B--2---:R-:W-:Y:S01]  /*0270*/  IMAD.MOV.U32 R7, RZ, RZ, R4 ;  /* 0x000000ffff077224 */ /* 0x004fe200078e0004 */
[----:B------:R-:W-:Y:S01]  /*0280*/  IADD3.X R5, PT, PT, R5, UR9, RZ, P1, !PT ;  /* 0x0000000905057c10 */ /* 0x000fe20008ffe4ff */
[----:B------:R-:W-:-:S08]  /*0290*/  IMAD.U32 R17, RZ, RZ, UR5 ;  /* 0x00000005ff117e24 */ /* 0x000fd0000f8e00ff */
.L_x_1:
[----:B------:R-:W-:Y:S01]  /*02a0*/  MOV R20, R9 ;  /* 0x0000000900147202 */ /* 0x000fe20000000f00 */
[----:B------:R-:W-:Y:S01]  /*02b0*/  IMAD.MOV.U32 R21, RZ, RZ, R5 ;  /* 0x000000ffff157224 */ /* 0x000fe200078e0005 */
[----:B--2---:R-:W2:Y:S04]  /*02c0*/  LDG.E R24, desc[UR6][R16.64+-0x10] ;  /* 0xfffff00610187981 */ /* 0x004ea8000c1e1900 */
[----:B------:R-:W2:Y:S01]  /*02d0*/  LDG.E R20, desc[UR6][R20.64] ;  /* 0x0000000614147981 */ /* 0x000ea2000c1e1900 */
[----:B------:R-:W-:-:S05]  /*02e0*/  IADD3 R22, P1, PT, R9, R18, RZ ;  /* 0x0000001209167210 */ /* 0x000fca0007f3e0ff */
[----:B------:R-:W-:Y:S02]  /*02f0*/  IMAD.X R23, R5, 0x1, R8, P1 ;  /* 0x0000000105177824 */ /* 0x000fe400008e0608 */
[----:B--2---:R-:W-:-:S05]  /*0300*/  IMAD R27, R20, R24, R25 ;  /* 0x00000018141b7224 */ /* 0x004fca00078e0219 */
[----:B------:R1:W-:Y:S04]  /*0310*/  STG.E desc[UR6][R14.64], R27 ;  /* 0x0000001b0e007986 */ /* 0x0003e8000c101906 */
[----:B------:R-:W2:Y:S04]  /*0320*/  LDG.E R26, desc[UR6][R22.64] ;  /* 0x00000006161a7981 */ /* 0x000ea8000c1e1900 */
[----:B------:R-:W2:Y:S01]  /*0330*/  LDG.E R28, desc[UR6][R16.64+-0xc] ;  /* 0xfffff406101c7981 */ /* 0x000ea2000c1e1900 */
[----:B------:R-:W-:-:S05]  /*0340*/  IADD3 R24, P1, PT, R22, R18, RZ ;  /* 0x0000001216187210 */ /* 0x000fca0007f3e0ff */
[----:B------:R-:W-:Y:S02]  /*0350*/  IMAD.X R25, R23, 0x1, R8, P1 ;  /* 0x0000000117197824 */ /* 0x000fe400008e0608 */
[----:B--2---:R-:W-:-:S05]  /*0360*/  IMAD R29, R26, R28, R27 ;  /* 0x0000001c1a1d7224 */ /* 0x004fca00078e021b */
[----:B------:R2:W-:Y:S04]  /*0370*/  STG.E desc[UR6][R14.64], R29 ;  /* 0x0000001d0e007986 */ /* 0x0005e8000c101906 */
[----:B------:R-:W1:Y:S04]  /*0380*/  LDG.E R26, desc[UR6][R24.64] ;  /* 0x00000006181a7981 */ /* 0x000e68000c1e1900 */
[----:B------:R-:W1:Y:S01]  /*0390*/  LDG.E R28, desc[UR6][R16.64+-0x8] ;  /* 0xfffff806101c7981 */ /* 0x000e62000c1e1900 */
[----:B------:R-:W-:-:S05]  /*03a0*/  IADD3 R20, P1, PT, R24, R18, RZ ;  /* 0x0000001218147210 */ /* 0x000fca0007f3e0ff */
[----:B------:R-:W-:Y:S02]  /*03b0*/  IMAD.X R21, R25, 0x1, R8, P1 ;  /* 0x0000000119157824 */ /* 0x000fe400008e0608 */
[----:B-1----:R-:W-:-:S05]  /*03c0*/  IMAD R27, R26, R28, R29 ;  /* 0x0000001c1a1b7224 */ /* 0x002fca00078e021d */
        /* <DEDUP_REMOVED lines=22> */
[----:B------:R-:W-:Y:S01]  /*0530*/  IMAD.X R23, R21, 0x1, R8, P1 ;  /* 0x0000000115177824 */ /* 0x000fe200008e0608 */
[----:B------:R-:W-:Y:S01]  /*0540*/  IADD3 R2, P1, PT, R2, -0x8, RZ ;  /* 0xfffffff802027810 */ /* 0x000fe20007f3e0ff */
[----:B-1----:R-:W-:-:S05]  /*0550*/  IMAD R27, R26, R28, R29 ;  /* 0x0000001c1a1b7224 */ /* 0x002fca00078e021d */
[----:B------:R2:W-:Y:S04]  /*0560*/  STG.E desc[UR6][R14.64], R27 ;  /* 0x0000001b0e007986 */ /* 0x0005e8000c101906 */
[----:B------:R-:W3:Y:S04]  /*0570*/  LDG.E R22, desc[UR6][R22.64] ;  /* 0x0000000616167981 */ /* 0x000ee8000c1e1900 */
[----:B------:R1:W3:Y:S01]  /*0580*/  LDG.E R25, desc[UR6][R16.64+0xc] ;  /* 0x00000c0610197981 */ /* 0x0002e2000c1e1900 */
[----:B------:R-:W-:Y:S02]  /*0590*/  IADD3.X R7, PT, PT, R7, -0x1, RZ, P1, !PT ;  /* 0xffffffff07077810 */ /* 0x000fe40000ffe4ff */
[----:B------:R-:W-:-:S04]  /*05a0*/  ISETP.NE.U32.AND P1, PT, R2, RZ, PT ;  /* 0x000000ff0200720c */ /* 0x000fc80003f25070 */
[----:B------:R-:W-:Y:S02]  /*05b0*/  ISETP.NE.AND.EX P1, PT, R7, RZ, PT, P1 ;  /* 0x000000ff0700720c */ /* 0x000fe40003f25310 */
[----:B------:R-:W-:Y:S02]  /*05c0*/  LEA R9, P2, R10, R9, 0x5 ;  /* 0x000000090a097211 */ /* 0x000fe400078428ff */
[----:B-1----:R-:W-:-:S03]  /*05d0*/  IADD3 R16, P3, PT, R16, 0x20, RZ ;  /* 0x0000002010107810 */ /* 0x002fc60007f7e0ff */
[----:B------:R-:W-:Y:S01]  /*05e0*/  IMAD.X R5, R5, 0x1, R6, P2 ;  /* 0x0000000105057824 */ /* 0x000fe200010e0606 */
[----:B------:R-:W-:Y:S01]  /*05f0*/  IADD3.X R17, PT, PT, RZ, R17, RZ, P3, !PT ;  /* 0x00000011ff117210 */ /* 0x000fe20001ffe4ff */
[----:B---3--:R-:W-:-:S05]  /*0600*/  IMAD R25, R22, R25, R27 ;  /* 0x0000001916197224 */ /* 0x008fca00078e021b */
[----:B------:R2:W-:Y:S01]  /*0610*/  STG.E desc[UR6][R14.64], R25 ;  /* 0x000000190e007986 */ /* 0x0005e2000c101906 */
[----:B------:R-:W-:Y:S05]  /*0620*/  @P1 BRA `(.L_x_1) ;  /* 0xfffffffc001c1947 */ /* 0x000fea000383ffff */
.L_x_0:
[----:B------:R-:W-:Y:S05]  /*0630*/  @!P0 EXIT ;  /* 0x000000000000894d */ /* 0x000fea0003800000 */
[----:B------:R-:W-:Y:S02]  /*0640*/  ISETP.GE.U32.AND P1, PT, R0, 0x4, PT ;  /* 0x000000040000780c */ /* 0x000fe40003f26070 */
[----:B------:R-:W-:Y:S02]  /*0650*/  LOP3.LUT R20, R10, 0x3, RZ, 0xc0, !PT ;  /* 0x000000030a147812 */ /* 0x000fe400078ec0ff */
[----:B------:R-:W-:Y:S02]  /*0660*/  ISETP.GE.U32.AND.EX P1, PT, RZ, RZ, PT, P1 ;  /* 0x000000ffff00720c */ /* 0x000fe40003f26110 */
[----:B------:R-:W-:-:S04]  /*0670*/  ISETP.NE.U32.AND P0, PT, R20, RZ, PT ;  /* 0x000000ff1400720c */ /* 0x000fc80003f05070 */
[----:B------:R-:W-:-:S07]  /*0680*/  ISETP.NE.AND.EX P0, PT, RZ, RZ, PT, P0 ;  /* 0x000000ffff00720c */ /* 0x000fce0003f05300 */
[----:B------:R-:W-:Y:S06]  /*0690*/  @!P1 BRA `(.L_x_2) ;  /* 0x0000000000949947 */ /* 0x000fec0003800000 */
[----:B------:R-:W1:Y:S01]  /*06a0*/  LDC.64 R6, c[0x0][0x390] ;  /* 0x0000e400ff067b82 */ /* 0x000e620000000a00 */
[----:B------:R-:W3:Y:S01]  /*06b0*/  LDCU.64 UR4, c[0x0][0x388] ;  /* 0x00007100ff0477ac */ /* 0x000ee20008000a00 */
[-C--:B------:R-:W-:Y:S02]  /*06c0*/  IMAD R0, R4, R10.reuse, RZ ;  /* 0x0000000a04007224 */ /* 0x080fe400078e02ff */
[----:B------:R-:W-:Y:S02]  /*06d0*/  IMAD.MOV.U32 R13, RZ, RZ, RZ ;  /* 0x000000ffff0d7224 */ /* 0x000fe400078e00ff */
[C---:B------:R-:W-:Y:S02]  /*06e0*/  IMAD R5, R3.reuse, R11, R0 ;  /* 0x0000000b03057224 */ /* 0x040fe400078e0200 */
[----:B------:R-:W-:-:S04]  /*06f0*/  IMAD.WIDE.U32 R8, R3, R10, R12 ;  /* 0x0000000a03087225 */ /* 0x000fc800078e000c */
[----:B------:R-:W-:Y:S01]  /*0700*/  IMAD.IADD R5, R9, 0x1, R5 ;  /* 0x0000000109057824 */ /* 0x000fe200078e0205 */
[----:B---3--:R-:W-:-:S04]  /*0710*/  LEA R18, P1, R8, UR4, 0x2 ;  /* 0x0000000408127c11 */ /* 0x008fc8000f8210ff */
[----:B------:R-:W-:Y:S02]  /*0720*/  LEA.HI.X R19, R8, UR5, R5, 0x2, P1 ;  /* 0x0000000508137c11 */ /* 0x000fe400088f1405 */
[----:B-1----:R-:W-:-:S03]  /*0730*/  LEA R6, P2, R3, R6, 0x2 ;  /* 0x0000000603067211 */ /* 0x002fc600078410ff */
[----:B------:R-:W2:Y:S01]  /*0740*/  LDG.E R0, desc[UR6][R18.64] ;  /* 0x0000000612007981 */ /* 0x000ea2000c1e1900 */
[----:B------:R-:W-:-:S05]  /*0750*/  LEA.HI.X R7, R3, R7, R4, 0x2, P2 ;  /* 0x0000000703077211 */ /* 0x000fca00010f1404 */
[----:B------:R-:W2:Y:S01]  /*0760*/  LDG.E R2, desc[UR6][R6.64] ;  /* 0x0000000606027981 */ /* 0x000ea2000c1e1900 */
[C---:B------:R-:W-:Y:S01]  /*0770*/  IMAD.SHL.U32 R23, R10.reuse, 0x4, RZ ;  /* 0x000000040a177824 */ /* 0x040fe200078e00ff */
[----:B------:R-:W-:-:S04]  /*0780*/  SHF.L.U64.HI R5, R10, 0x2, R11 ;  /* 0x000000020a057819 */ /* 0x000fc8000001020b */
        /* <DEDUP_REMOVED lines=17> */
[----:B-1----:R-:W2:Y:S01]  /*08a0*/  LDG.E R25, desc[UR6][R6.64+0xc] ;  /* 0x00000c0606197981 */ /* 0x002ea2000c1e1900 */
[----:B------:R-:W-:-:S04]  /*08b0*/  IADD3 R3, P1, PT, R3, 0x4, RZ ;  /* 0x0000000403037810 */ /* 0x000fc80007f3e0ff */
[----:B------:R-:W-:Y:S01]  /*08c0*/  IADD3.X R4, PT, PT, RZ, R4, RZ, P1, !PT ;  /* 0x00000004ff047210 */ /* 0x000fe20000ffe4ff */
[----:B--2---:R-:W-:-:S05]  /*08d0*/  IMAD R25, R18, R25, R5 ;  /* 0x0000001912197224 */ /* 0x004fca00078e0205 */
[----:B------:R3:W-:Y:S03]  /*08e0*/  STG.E desc[UR6][R14.64], R25 ;  /* 0x000000190e007986 */ /* 0x0007e6000c101906 */
.L_x_2:
[----:B------:R-:W-:Y:S05]  /*08f0*/  @!P0 EXIT ;  /* 0x000000000000894d */ /* 0x000fea0003800000 */
[----:B------:R-:W-:Y:S02]  /*0900*/  ISETP.NE.U32.AND P1, PT, R20, 0x1, PT ;  /* 0x000000011400780c */ /* 0x000fe40003f25070 */
[----:B------:R-:W-:Y:S02]  /*0910*/  LOP3.LUT R0, R10, 0x1, RZ, 0xc0, !PT ;  /* 0x000000010a007812 */ /* 0x000fe400078ec0ff */
[----:B------:R-:W-:Y:S02]  /*0920*/  ISETP.NE.AND.EX P1, PT, RZ, RZ, PT, P1 ;  /* 0x000000ffff00720c */ /* 0x000fe40003f25310 */
[----:B------:R-:W-:-:S04]  /*0930*/  ISETP.NE.U32.AND P0, PT, R0, 0x1, PT ;  /* 0x000000010000780c */ /* 0x000fc80003f05070 */
[----:B------:R-:W-:-:S07]  /*0940*/  ISETP.NE.U32.AND.EX P0, PT, RZ, RZ, PT, P0 ;  /* 0x000000ffff00720c */ /* 0x000fce0003f05100 */
[----:B------:R-:W-:Y:S06]  /*0950*/  @!P1 BRA `(.L_x_3) ;  /* 0x0000000000609947 */ /* 0x000fec0003800000 */
[----:B------:R-:W1:Y:S01]  /*0960*/  LDC.64 R16, c[0x0][0x390] ;  /* 0x0000e400ff107b82 */ /* 0x000e620000000a00 */
[----:B------:R-:W4:Y:S01]  /*0970*/  LDCU.64 UR4, c[0x0][0x388] ;  /* 0x00007100ff0477ac */ /* 0x000f220008000a00 */
[-C--:B------:R-:W-:Y:S02]  /*0980*/  IMAD R0, R4, R10.reuse, RZ ;  /* 0x0000000a04007224 */ /* 0x080fe400078e02ff */
[----:B------:R-:W-:Y:S02]  /*0990*/  IMAD.MOV.U32 R6, RZ, RZ, R12 ;  /* 0x000000ffff067224 */ /* 0x000fe400078e000c */
[----:B------:R-:W-:Y:S02]  /*09a0*/  IMAD.MOV.U32 R7, RZ, RZ, RZ ;  /* 0x000000ffff077224 */ /* 0x000fe400078e00ff */
[C---:B---3--:R-:W-:Y:S02]  /*09b0*/  IMAD R5, R3.reuse, R11, R0 ;  /* 0x0000000b03057224 */ /* 0x048fe400078e0200 */
[----:B------:R-:W-:-:S04]  /*09c0*/  IMAD.WIDE.U32 R8, R3, R10, R6 ;  /* 0x0000000a03087225 */ /* 0x000fc800078e0006 */
[----:B------:R-:W-:Y:S01]  /*09d0*/  IMAD.IADD R5, R9, 0x1, R5 ;  /* 0x0000000109057824 */ /* 0x000fe200078e0205 */
[C---:B-1----:R-:W-:Y:S02]  /*09e0*/  LEA R6, P2, R3.reuse, R16, 0x2 ;  /* 0x0000001003067211 */ /* 0x042fe400078410ff */
[C---:B----4-:R-:W-:Y:S02]  /*09f0*/  LEA R16, P1, R8.reuse, UR4, 0x2 ;  /* 0x0000000408107c11 */ /* 0x050fe4000f8210ff */
[----:B------:R-:W-:Y:S02]  /*0a00*/  LEA.HI.X R7, R3, R17, R4, 0x2, P2 ;  /* 0x0000001103077211 */ /* 0x000fe400010f1404 */
[----:B------:R-:W-:-:S03]  /*0a10*/  LEA.HI.X R17, R8, UR5, R5, 0x2, P1 ;  /* 0x0000000508117c11 */ /* 0x000fc600088f1405 */
[----:B------:R-:W3:Y:S04]  /*0a20*/  LDG.E R2, desc[UR6][R6.64] ;  /* 0x0000000606027981 */ /* 0x000ee8000c1e1900 */
[----:B------:R-:W3:Y:S01]  /*0a30*/  LDG.E R0, desc[UR6][R16.64] ;  /* 0x0000000610007981 */ /* 0x000ee2000c1e1900 */
[----:B------:R-:W-:-:S04]  /*0a40*/  LEA R8, P1, R10, R16, 0x2 ;  /* 0x000000100a087211 */ /* 0x000fc800078210ff */
[----:B------:R-:W-:Y:S01]  /*0a50*/  LEA.HI.X R9, R10, R17, R11, 0x2, P1 ;  /* 0x000000110a097211 */ /* 0x000fe200008f140b */
[----:B---3--:R-:W-:-:S05]  /*0a60*/  IMAD R5, R0, R2, R25 ;  /* 0x0000000200057224 */ /* 0x008fca00078e0219 */
[----:B------:R1:W-:Y:S04]  /*0a70*/  STG.E desc[UR6][R14.64], R5 ;  /* 0x000000050e007986 */ /* 0x0003e8000c101906 */
[----:B------:R-:W3:Y:S04]  /*0a80*/  LDG.E R8, desc[UR6][R8.64] ;  /* 0x0000000608087981 */ /* 0x000ee8000c1e1900 */
[----:B--2---:R-:W3:Y:S01]  /*0a90*/  LDG.E R25, desc[UR6][R6.64+0x4] ;  /* 0x0000040606197981 */ /* 0x004ee2000c1e1900 */
[----:B------:R-:W-:-:S05]  /*0aa0*/  IADD3 R3, P1, PT, R3, 0x2, RZ ;  /* 0x0000000203037810 */ /* 0x000fca0007f3e0ff */
[----:B------:R-:W-:Y:S02]  /*0ab0*/  IMAD.X R4, RZ, RZ, R4, P1 ;  /* 0x000000ffff047224 */ /* 0x000fe400008e0604 */
[----:B---3--:R-:W-:-:S05]  /*0ac0*/  IMAD R25, R8, R25, R5 ;  /* 0x0000001908197224 */ /* 0x008fca00078e0205 */
[----:B------:R1:W-:Y:S02]  /*0ad0*/  STG.E desc[UR6][R14.64], R25 ;  /* 0x000000190e007986 */ /* 0x0003e4000c101906 */
.L_x_3:
[----:B------:R-:W-:Y:S05]  /*0ae0*/  @P0 EXIT ;  /* 0x000000000000094d */ /* 0x000fea0003800000 */
[----:B------:R-:W4:Y:S01]  /*0af0*/  LDC.64 R6, c[0x0][0x390] ;  /* 0x0000e400ff067b82 */ /* 0x000f220000000a00 */
[----:B------:R-:W5:Y:S01]  /*0b00*/  LDCU.64 UR4, c[0x0][0x388] ;  /* 0x00007100ff0477ac */ /* 0x000f620008000a00 */
[-C--:B------:R-:W-:Y:S02]  /*0b10*/  IMAD R0, R4, R10.reuse, RZ ;  /* 0x0000000a04007224 */ /* 0x080fe400078e02ff */
[----:B------:R-:W-:Y:S02]  /*0b20*/  IMAD.MOV.U32 R13, RZ, RZ, RZ ;  /* 0x000000ffff0d7224 */ /* 0x000fe400078e00ff */
[C---:B-1-3--:R-:W-:Y:S02]  /*0b30*/  IMAD R5, R3.reuse, R11, R0 ;  /* 0x0000000b03057224 */ /* 0x04afe400078e0200 */
[----:B------:R-:W-:-:S04]  /*0b40*/  IMAD.WIDE.U32 R10, R3, R10, R12 ;  /* 0x0000000a030a7225 */ /* 0x000fc800078e000c */
[----:B------:R-:W-:Y:S01]  /*0b50*/  IMAD.IADD R5, R11, 0x1, R5 ;  /* 0x000000010b057824 */ /* 0x000fe200078e0205 */
[----:B-----5:R-:W-:Y:S02]  /*0b60*/  LEA R2, P0, R10, UR4, 0x2 ;  /* 0x000000040a027c11 */ /* 0x020fe4000f8010ff */
[----:B----4-:R-:W-:-:S04]  /*0b70*/  LEA R6, P1, R3, R6, 0x2 ;  /* 0x0000000603067211 */ /* 0x010fc800078210ff */
[----:B------:R-:W-:Y:S02]  /*0b80*/  LEA.HI.X R7, R3, R7, R4, 0x2, P1 ;  /* 0x0000000703077211 */ /* 0x000fe400008f1404 */
[----:B------:R-:W-:-:S03]  /*0b90*/  LEA.HI.X R3, R10, UR5, R5, 0x2, P0 ;  /* 0x000000050a037c11 */ /* 0x000fc600080f1405 */
[----:B------:R-:W2:Y:S04]  /*0ba0*/  LDG.E R6, desc[UR6][R6.64] ;  /* 0x0000000606067981 */ /* 0x000ea8000c1e1900 */
[----:B------:R-:W2:Y:S02]  /*0bb0*/  LDG.E R2, desc[UR6][R2.64] ;  /* 0x0000000602027981 */ /* 0x000ea4000c1e1900 */
[----:B--2---:R-:W-:-:S05]  /*0bc0*/  IMAD R25, R2, R6, R25 ;  /* 0x0000000602197224 */ /* 0x004fca00078e0219 */
[----:B------:R-:W-:Y:S01]  /*0bd0*/  STG.E desc[UR6][R14.64], R25 ;  /* 0x000000190e007986 */ /* 0x000fe2000c101906 */
[----:B------:R-:W-:Y:S05]  /*0be0*/  EXIT ;  /* 0x000000000000794d */ /* 0x000fea0003800000 */
.L_x_4:
[----:B------:R-:W-:-:S00]  /*0bf0*/  BRA `(.L_x_4) ;  /* 0xfffffffc00fc7947 */ /* 0x000fc0000383ffff */
[----:B------:R-:W-:-:S00]  /*0c00*/  NOP ;  /* 0x0000000000007918 */ /* 0x000fc00000000000 */
[----:B------:R-:W-:-:S00]  /*0c10*/  NOP ;  /* 0x0000000000007918 */ /* 0x000fc00000000000 */
[----:B------:R-:W-:-:S00]  /*0c20*/  NOP ;  /* 0x0000000000007918 */ /* 0x000fc00000000000 */
[----:B------:R-:W-:-:S00]  /*0c30*/  NOP ;  /* 0x0000000000007918 */ /* 0x000fc00000000000 */
[----:B------:R-:W-:-:S00]  /*0c40*/  NOP ;  /* 0x0000000000007918 */ /* 0x000fc00000000000 */
[----:B------:R-:W-:-:S00]  /*0c50*/  NOP ;  /* 0x0000000000007918 */ /* 0x000fc00000000000 */
[----:B------:R-:W-:-:S00]  /*0c60*/  NOP ;  /* 0x0000000000007918 */ /* 0x000fc00000000000 */
[----:B------:R-:W-:-:S00]  /*0c70*/  NOP ;  /* 0x0000000000007918 */ /* 0x000fc00000000000 */
.L_x_5:


//--------------------- .nv.shared.reserved.0     --------------------------
	.section	.nv.shared.reserved.0,"aw",@nobits
	.weak		__nv_reservedSMEM_offset_0_alias
	.size		__nv_reservedSMEM_offset_0_alias, 0, 64
	.other		__nv_reservedSMEM_offset_0_alias,@"STO_CUDA_RESERVED_SHARED STV_DEFAULT"
__nv_reservedSMEM_offset_0_alias:
	.zero		0
	.zero		64


//--------------------- .nv.constant0._Z28Matrix_Vector_MultiplicationPiS_S_m --------------------------
	.section	.nv.constant0._Z28Matrix_Vector_MultiplicationPiS_S_m,"a",@progbits
	.sectionflags	@""
	.align	4
.nv.constant0._Z28Matrix_Vector_MultiplicationPiS_S_m:
	.zero		928


//--------------------- SYMBOLS --------------------------

	.type		.nv.reservedSmem.offset0,@object
	.size		.nv.reservedSmem.offset0,0x4
